	.headerflags	@"EF_CUDA_TEXMODE_UNIFIED EF_CUDA_64BIT_ADDRESS EF_CUDA_SM89 EF_CUDA_VIRTUAL_SM(EF_CUDA_SM89)"
	.elftype	@"ET_EXEC"


//--------------------- .nv.info                  --------------------------
	.section	.nv.info,"",@"SHT_CUDA_INFO"
	.align	4


	//----- nvinfo : EIATTR_REGCOUNT
	.align		4
        /*0000*/ 	.byte	0x04, 0x2f
        /*0002*/ 	.short	(.L_1 - .L_0)
	.align		4
.L_0:
        /*0004*/ 	.word	index@(triton_red_fused_native_layer_norm_native_layer_norm_backward_view_5)
        /*0008*/ 	.word	0x00000013


	//----- nvinfo : EIATTR_FRAME_SIZE
	.align		4
.L_1:
        /*000c*/ 	.byte	0x04, 0x11
        /*000e*/ 	.short	(.L_3 - .L_2)
	.align		4
.L_2:
        /*0010*/ 	.word	index@(triton_red_fused_native_layer_norm_native_layer_norm_backward_view_5)
        /*0014*/ 	.word	0x00000000


	//----- nvinfo : EIATTR_MIN_STACK_SIZE
	.align		4
.L_3:
        /*0018*/ 	.byte	0x04, 0x12
        /*001a*/ 	.short	(.L_5 - .L_4)
	.align		4
.L_4:
        /*001c*/ 	.word	index@(triton_red_fused_native_layer_norm_native_layer_norm_backward_view_5)
        /*0020*/ 	.word	0x00000000
.L_5:


//--------------------- .nv.info.triton_red_fused_native_layer_norm_native_layer_norm_backward_view_5 --------------------------
	.section	.nv.info.triton_red_fused_native_layer_norm_native_layer_norm_backward_view_5,"",@"SHT_CUDA_INFO"
	.sectionflags	@""
	.align	4


	//----- nvinfo : EIATTR_CUDA_API_VERSION
	.align		4
        /*0000*/ 	.byte	0x04, 0x37
        /*0002*/ 	.short	(.L_7 - .L_6)
.L_6:
        /*0004*/ 	.word	0x00000080


	//----- nvinfo : EIATTR_PARAM_CBANK
	.align		4
.L_7:
        /*0008*/ 	.byte	0x04, 0x0a
        /*000a*/ 	.short	(.L_9 - .L_8)
	.align		4
.L_8:
        /*000c*/ 	.word	index@(.nv.constant0.triton_red_fused_native_layer_norm_native_layer_norm_backward_view_5)
        /*0010*/ 	.short	0x0160
        /*0012*/ 	.short	0x0020


	//----- nvinfo : EIATTR_CBANK_PARAM_SIZE
	.align		4
.L_9:
        /*0014*/ 	.byte	0x03, 0x19
        /*0016*/ 	.short	0x0020


	//----- nvinfo : EIATTR_KPARAM_INFO
	.align		4
        /*0018*/ 	.byte	0x04, 0x17
        /*001a*/ 	.short	(.L_11 - .L_10)
.L_10:
        /*001c*/ 	.word	0x00000000
        /*0020*/ 	.short	0x0004
        /*0022*/ 	.short	0x0018
        /*0024*/ 	.byte	0x00, 0xf4, 0x21, 0x00


	//----- nvinfo : EIATTR_KPARAM_INFO
	.align		4
.L_11:
        /*0028*/ 	.byte	0x04, 0x17
        /*002a*/ 	.short	(.L_13 - .L_12)
.L_12:
        /*002c*/ 	.word	0x00000000
        /*0030*/ 	.short	0x0003
        /*0032*/ 	.short	0x0014
        /*0034*/ 	.byte	0x00, 0xf0, 0x11, 0x00


	//----- nvinfo : EIATTR_KPARAM_INFO
	.align		4
.L_13:
        /*0038*/ 	.byte	0x04, 0x17
        /*003a*/ 	.short	(.L_15 - .L_14)
.L_14:
        /*003c*/ 	.word	0x00000000
        /*0040*/ 	.short	0x0002
        /*0042*/ 	.short	0x0010
        /*0044*/ 	.byte	0x00, 0xf0, 0x11, 0x00


	//----- nvinfo : EIATTR_KPARAM_INFO
	.align		4
.L_15:
        /*0048*/ 	.byte	0x04, 0x17
        /*004a*/ 	.short	(.L_17 - .L_16)
.L_16:
        /*004c*/ 	.word	0x00000000
        /*0050*/ 	.short	0x0001
        /*0052*/ 	.short	0x0008
        /*0054*/ 	.byte	0x00, 0xf4, 0x21, 0x00


	//----- nvinfo : EIATTR_KPARAM_INFO
	.align		4
.L_17:
        /*0058*/ 	.byte	0x04, 0x17
        /*005a*/ 	.short	(.L_19 - .L_18)
.L_18:
        /*005c*/ 	.word	0x00000000
        /*0060*/ 	.short	0x0000
        /*0062*/ 	.short	0x0000
        /*0064*/ 	.byte	0x00, 0xf4, 0x21, 0x00


	//----- nvinfo : EIATTR_MAXREG_COUNT
	.align		4
.L_19:
        /*0068*/ 	.byte	0x03, 0x1b
        /*006a*/ 	.short	0x00ff


	//----- nvinfo : EIATTR_COOP_GROUP_MASK_REGIDS
	.align		4
        /*006c*/ 	.byte	0x04, 0x29
        /*006e*/ 	.short	(.L_21 - .L_20)


	//   ....[0]....
.L_20:
        /*0070*/ 	.word	0xffffffff


	//   ....[1]....
        /*0074*/ 	.word	0xffffffff


	//   ....[2]....
        /*0078*/ 	.word	0xffffffff


	//   ....[3]....
        /*007c*/ 	.word	0xffffffff


	//   ....[4]....
        /*0080*/ 	.word	0xffffffff


	//   ....[5]....
        /*0084*/ 	.word	0xffffffff


	//   ....[6]....
        /*0088*/ 	.word	0xffffffff


	//   ....[7]....
        /*008c*/ 	.word	0xffffffff


	//   ....[8]....
        /*0090*/ 	.word	0xffffffff


	//   ....[9]....
        /*0094*/ 	.word	0xffffffff


	//   ....[10]....
        /*0098*/ 	.word	0xffffffff


	//   ....[11]....
        /*009c*/ 	.word	0xffffffff


	//   ....[12]....
        /*00a0*/ 	.word	0xffffffff


	//   ....[13]....
        /*00a4*/ 	.word	0xffffffff


	//   ....[14]....
        /*00a8*/ 	.word	0xffffffff


	//   ....[15]....
        /*00ac*/ 	.word	0xffffffff


	//   ....[16]....
        /*00b0*/ 	.word	0xffffffff


	//   ....[17]....
        /*00b4*/ 	.word	0xffffffff


	//   ....[18]....
        /*00b8*/ 	.word	0xffffffff


	//   ....[19]....
        /*00bc*/ 	.word	0xffffffff


	//   ....[20]....
        /*00c0*/ 	.word	0xffffffff


	//   ....[21]....
        /*00c4*/ 	.word	0xffffffff


	//----- nvinfo : EIATTR_COOP_GROUP_INSTR_OFFSETS
	.align		4
.L_21:
        /*00c8*/ 	.byte	0x04, 0x28
        /*00ca*/ 	.short	(.L_23 - .L_22)


	//   ....[0]....
.L_22:
        /*00cc*/ 	.word	0x00000160


	//   ....[1]....
        /*00d0*/ 	.word	0x00000190


	//   ....[2]....
        /*00d4*/ 	.word	0x000001a0


	//   ....[3]....
        /*00d8*/ 	.word	0x000001b0


	//   ....[4]....
        /*00dc*/ 	.word	0x000001f0


	//   ....[5]....
        /*00e0*/ 	.word	0x00000210


	//   ....[6]....
        /*00e4*/ 	.word	0x00000220


	//   ....[7]....
        /*00e8*/ 	.word	0x00000230


	//   ....[8]....
        /*00ec*/ 	.word	0x00000270


	//   ....[9]....
        /*00f0*/ 	.word	0x00000290


	//   ....[10]....
        /*00f4*/ 	.word	0x000002a0


	//   ....[11]....
        /*00f8*/ 	.word	0x000002b0


	//   ....[12]....
        /*00fc*/ 	.word	0x000002f0


	//   ....[13]....
        /*0100*/ 	.word	0x00000310


	//   ....[14]....
        /*0104*/ 	.word	0x00000320


	//   ....[15]....
        /*0108*/ 	.word	0x00000330


	//   ....[16]....
        /*010c*/ 	.word	0x00000360


	//   ....[17]....
        /*0110*/ 	.word	0x00000390


	//   ....[18]....
        /*0114*/ 	.word	0x000003c0


	//   ....[19]....
        /*0118*/ 	.word	0x000003d0


	//   ....[20]....
        /*011c*/ 	.word	0x000004c0


	//   ....[21]....
        /*0120*/ 	.word	0x000004e0


	//----- nvinfo : EIATTR_EXIT_INSTR_OFFSETS
	.align		4
.L_23:
        /*0124*/ 	.byte	0x04, 0x1c
        /*0126*/ 	.short	(.L_25 - .L_24)


	//   ....[0]....
.L_24:
        /*0128*/ 	.word	0x000005b0


	//   ....[1]....
        /*012c*/ 	.word	0x000005f0


	//----- nvinfo : EIATTR_REQNTID
	.align		4
.L_25:
        /*0130*/ 	.byte	0x04, 0x10
        /*0132*/ 	.short	(.L_27 - .L_26)
.L_26:
        /*0134*/ 	.word	0x00000080
        /*0138*/ 	.word	0x00000001
        /*013c*/ 	.word	0x00000001
.L_27:


//--------------------- .nv.callgraph             --------------------------
	.section	.nv.callgraph,"",@"SHT_CUDA_CALLGRAPH"
	.align	4
	.sectionentsize	8
	.align		4
        /*0000*/ 	.word	0x00000000
	.align		4
        /*0004*/ 	.word	0xffffffff
	.align		4
        /*0008*/ 	.word	0x00000000
	.align		4
        /*000c*/ 	.word	0xfffffffe
	.align		4
        /*0010*/ 	.word	0x00000000
	.align		4
        /*0014*/ 	.word	0xfffffffd
	.align		4
        /*0018*/ 	.word	0x00000000
	.align		4
        /*001c*/ 	.word	0xfffffffc


//--------------------- .nv.rel.action            --------------------------
	.section	.nv.rel.action,"",@"SHT_CUDA_RELOCINFO"
	.align	8
	.sectionentsize	8
        /*0000*/ 	.byte	0x73, 0x00, 0x00, 0x00, 0x00, 0x00, 0x00, 0x00, 0x00, 0x00, 0x00, 0x11, 0x25, 0x00, 0x05, 0x36


//--------------------- .nv.constant0.triton_red_fused_native_layer_norm_native_layer_norm_backward_view_5 --------------------------
	.section	.nv.constant0.triton_red_fused_native_layer_norm_native_layer_norm_backward_view_5,"a",@progbits
	.sectionflags	@""
	.align	4
.nv.constant0.triton_red_fused_native_layer_norm_native_layer_norm_backward_view_5:
	.zero		384


//--------------------- .text.triton_red_fused_native_layer_norm_native_layer_norm_backward_view_5 --------------------------
	.section	.text.triton_red_fused_native_layer_norm_native_layer_norm_backward_view_5,"ax",@progbits
	.sectionflags	@"SHF_BARRIERS=1"
	.sectioninfo	@"SHI_REGISTERS=19"
	.align	128
        .global         triton_red_fused_native_layer_norm_native_layer_norm_backward_view_5
        .type           triton_red_fused_native_layer_norm_native_layer_norm_backward_view_5,@function
        .size           triton_red_fused_native_layer_norm_native_layer_norm_backward_view_5,(.L_x_1 - triton_red_fused_native_layer_norm_native_layer_norm_backward_view_5)
        .other          triton_red_fused_native_layer_norm_native_layer_norm_backward_view_5,@"STO_CUDA_ENTRY STV_DEFAULT"
triton_red_fused_native_layer_norm_native_layer_norm_backward_view_5:
.text.triton_red_fused_native_layer_norm_native_layer_norm_backward_view_5:
[----:B------:R-:W-:Y:S02]  /*0000*/  MOV R1, c[0x0][0x28] ;  /* 0x00000a0000017a02 */ /* 0x000fe40000000f00 */
[----:B------:R-:W0:Y:S01]  /*0010*/  S2R R3, SR_TID.X ;  /* 0x0000000000037919 */ /* 0x000e220000002100 */
[----:B------:R-:W-:Y:S01]  /*0020*/  CS2R R6, SRZ ;  /* 0x0000000000067805 */ /* 0x000fe2000001ff00 */
[----:B------:R-:W-:Y:S02]  /*0030*/  ULDC.64 UR4, c[0x0][0x118] ;  /* 0x0000460000047ab9 */ /* 0x000fe40000000a00 */
[----:B------:R-:W1:Y:S01]  /*0040*/  S2R R2, SR_CTAID.X ;  /* 0x0000000000027919 */ /* 0x000e620000002500 */
[----:B0-----:R-:W-:Y:S02]  /*0050*/  SHF.L.U32 R0, R3, 0x8, RZ ;  /* 0x0000000803007819 */ /* 0x001fe400000006ff */
[----:B-1----:R-:W-:Y:S02]  /*0060*/  SHF.L.U32 R2, R2, 0x2, RZ ;  /* 0x0000000202027819 */ /* 0x002fe400000006ff */
[----:B------:R-:W-:Y:S02]  /*0070*/  LOP3.LUT R5, R0, 0x7f00, RZ, 0xc0, !PT ;  /* 0x00007f0000057812 */ /* 0x000fe400078ec0ff */
[----:B------:R-:W-:-:S02]  /*0080*/  ISETP.GE.AND P0, PT, R2, 0x100, PT ;  /* 0x000001000200780c */ /* 0x000fc40003f06270 */
[----:B------:R-:W-:Y:S02]  /*0090*/  MOV R0, 0x4 ;  /* 0x0000000400007802 */ /* 0x000fe40000000f00 */
[----:B------:R-:W-:Y:S02]  /*00a0*/  IADD3 R11, R2, R5, RZ ;  /* 0x00000005020b7210 */ /* 0x000fe40007ffe0ff */
[----:B------:R-:W-:-:S03]  /*00b0*/  CS2R R4, SRZ ;  /* 0x0000000000047805 */ /* 0x000fc6000001ff00 */
[----:B------:R-:W-:-:S05]  /*00c0*/  IMAD.WIDE R10, R11, R0, c[0x0][0x160] ;  /* 0x000058000b0a7625 */ /* 0x000fca00078e0200 */
[----:B------:R-:W2:Y:S01]  /*00d0*/  @!P0 LDG.E.EF.128 R4, [R10.64] ;  /* 0x000000040a048981 */ /* 0x000ea2000c0e1d00 */
[----:B------:R-:W-:Y:S01]  /*00e0*/  ISETP.GE.AND P1, PT, R3, 0x10, PT ;  /* 0x000000100300780c */ /* 0x000fe20003f26270 */
[----:B--2---:R-:W-:Y:S01]  /*00f0*/  FADD R4, RZ, R4 ;  /* 0x00000004ff047221 */ /* 0x004fe20000000000 */
[----:B------:R-:W-:Y:S01]  /*0100*/  FADD R5, RZ, R5 ;  /* 0x00000005ff057221 */ /* 0x000fe20000000000 */
[----:B------:R-:W-:Y:S01]  /*0110*/  FADD R6, RZ, R6 ;  /* 0x00000006ff067221 */ /* 0x000fe20000000000 */
[----:B------:R-:W-:Y:S02]  /*0120*/  FADD R7, RZ, R7 ;  /* 0x00000007ff077221 */ /* 0x000fe40000000000 */
[----:B------:R-:W-:Y:S02]  /*0130*/  FSEL R4, R4, RZ, !P0 ;  /* 0x000000ff04047208 */ /* 0x000fe40004000000 */
[----:B------:R-:W-:Y:S02]  /*0140*/  FSEL R5, R5, RZ, !P0 ;  /* 0x000000ff05057208 */ /* 0x000fe40004000000 */
[----:B------:R-:W-:Y:S01]  /*0150*/  FSEL R6, R6, RZ, !P0 ;  /* 0x000000ff06067208 */ /* 0x000fe20004000000 */
[----:B------:R-:W0:Y:S01]  /*0160*/  SHFL.BFLY PT, R9, R4, 0x10, 0x1f ;  /* 0x0e001f0004097f89 */ /* 0x000e2200000e0000 */
[----:B------:R-:W-:-:S02]  /*0170*/  FSEL R7, R7, RZ, !P0 ;  /* 0x000000ff07077208 */ /* 0x000fc40004000000 */
[----:B------:R-:W-:Y:S01]  /*0180*/  LOP3.LUT P0, RZ, R3, 0x1f, RZ, 0xc0, !PT ;  /* 0x0000001f03ff7812 */ /* 0x000fe2000780c0ff */
[----:B------:R-:W1:Y:S04]  /*0190*/  SHFL.BFLY PT, R12, R5, 0x10, 0x1f ;  /* 0x0e001f00050c7f89 */ /* 0x000e6800000e0000 */
[----:B------:R-:W2:Y:S04]  /*01a0*/  SHFL.BFLY PT, R11, R6, 0x10, 0x1f ;  /* 0x0e001f00060b7f89 */ /* 0x000ea800000e0000 */
[----:B------:R-:W3:Y:S01]  /*01b0*/  SHFL.BFLY PT, R10, R7, 0x10, 0x1f ;  /* 0x0e001f00070a7f89 */ /* 0x000ee200000e0000 */
[----:B0-----:R-:W-:Y:S01]  /*01c0*/  FADD R9, R4, R9 ;  /* 0x0000000904097221 */ /* 0x001fe20000000000 */
[----:B-1----:R-:W-:Y:S01]  /*01d0*/  FADD R12, R5, R12 ;  /* 0x0000000c050c7221 */ /* 0x002fe20000000000 */
[----:B--2---:R-:W-:-:S04]  /*01e0*/  FADD R13, R6, R11 ;  /* 0x0000000b060d7221 */ /* 0x004fc80000000000 */
[----:B------:R-:W0:Y:S01]  /*01f0*/  SHFL.BFLY PT, R11, R12, 0x8, 0x1f ;  /* 0x0d001f000c0b7f89 */ /* 0x000e2200000e0000 */
[----:B---3--:R-:W-:-:S03]  /*0200*/  FADD R15, R7, R10 ;  /* 0x0000000a070f7221 */ /* 0x008fc60000000000 */
        /* <DEDUP_REMOVED lines=20> */
[----:B-1----:R-:W-:-:S04]  /*0350*/  FADD R4, R5, R4 ;  /* 0x0000000405047221 */ /* 0x002fc80000000000 */
[----:B------:R-:W0:Y:S01]  /*0360*/  SHFL.BFLY PT, R14, R13, 0x1, 0x1f ;  /* 0x0c201f000d0e7f89 */ /* 0x000e2200000e0000 */
[----:B------:R-:W-:Y:S01]  /*0370*/  SHF.R.U32.HI R5, RZ, 0x3, R3 ;  /* 0x00000003ff057819 */ /* 0x000fe20000011603 */
[----:B--2---:R-:W-:Y:S02]  /*0380*/  FADD R9, R6, R7 ;  /* 0x0000000706097221 */ /* 0x004fe40000000000 */
[----:B------:R-:W1:Y:S01]  /*0390*/  SHFL.BFLY PT, R7, R4, 0x1, 0x1f ;  /* 0x0c201f0004077f89 */ /* 0x000e6200000e0000 */
[----:B------:R-:W-:Y:S01]  /*03a0*/  LOP3.LUT R5, R5, 0xc, RZ, 0xc0, !PT ;  /* 0x0000000c05057812 */ /* 0x000fe200078ec0ff */
[----:B---3--:R-:W-:Y:S02]  /*03b0*/  FADD R11, R15, R10 ;  /* 0x0000000a0f0b7221 */ /* 0x008fe40000000000 */
[----:B------:R-:W2:Y:S04]  /*03c0*/  SHFL.BFLY PT, R10, R9, 0x1, 0x1f ;  /* 0x0c201f00090a7f89 */ /* 0x000ea800000e0000 */
[----:B------:R-:W3:Y:S01]  /*03d0*/  SHFL.BFLY PT, R16, R11, 0x1, 0x1f ;  /* 0x0c201f000b107f89 */ /* 0x000ee200000e0000 */
[----:B0-----:R-:W-:Y:S01]  /*03e0*/  FADD R14, R13, R14 ;  /* 0x0000000e0d0e7221 */ /* 0x001fe20000000000 */
[----:B-1----:R-:W-:-:S04]  /*03f0*/  FADD R12, R4, R7 ;  /* 0x00000007040c7221 */ /* 0x002fc80000000000 */
[----:B------:R-:W-:Y:S01]  /*0400*/  @!P0 STS [R5+0x20], R14 ;  /* 0x0000200e05008388 */ /* 0x000fe20000000800 */
[----:B------:R-:W-:Y:S01]  /*0410*/  LOP3.LUT R4, R3, 0x3, RZ, 0xc0, !PT ;  /* 0x0000000303047812 */ /* 0x000fe200078ec0ff */
[----:B--2---:R-:W-:Y:S02]  /*0420*/  FADD R10, R9, R10 ;  /* 0x0000000a090a7221 */ /* 0x004fe40000000000 */
[----:B------:R-:W-:Y:S01]  /*0430*/  @!P0 STS [R5], R12 ;  /* 0x0000000c05008388 */ /* 0x000fe20000000800 */
[----:B---3--:R-:W-:-:S03]  /*0440*/  FADD R16, R11, R16 ;  /* 0x000000100b107221 */ /* 0x008fc60000000000 */
[----:B------:R-:W-:Y:S04]  /*0450*/  @!P0 STS [R5+0x10], R10 ;  /* 0x0000100a05008388 */ /* 0x000fe80000000800 */
[----:B------:R0:W-:Y:S04]  /*0460*/  @!P0 STS [R5+0x30], R16 ;  /* 0x0000301005008388 */ /* 0x0001e80000000800 */
[----:B------:R-:W-:Y:S01]  /*0470*/  BAR.SYNC.DEFER_BLOCKING 0x0 ;  /* 0x0000000000007b1d */ /* 0x000fe20000010000 */
[----:B------:R-:W-:-:S04]  /*0480*/  ISETP.NE.AND P0, PT, R4, RZ, PT ;  /* 0x000000ff0400720c */ /* 0x000fc80003f05270 */
[----:B------:R-:W-:Y:S02]  /*0490*/  ISETP.LT.AND P0, PT, R3, 0x10, !P0 ;  /* 0x000000100300780c */ /* 0x000fe40004701270 */
[----:B0-----:R-:W-:Y:S01]  /*04a0*/  LOP3.LUT R5, R2, 0x3, R3, 0xf8, !PT ;  /* 0x0000000302057812 */ /* 0x001fe200078ef803 */
[----:B------:R-:W0:Y:S04]  /*04b0*/  @!P1 LDS R8, [R3.X4] ;  /* 0x0000000003089984 */ /* 0x000e280000004800 */
[----:B0-----:R-:W0:Y:S02]  /*04c0*/  SHFL.BFLY PT, R7, R8, 0x2, 0x1f ;  /* 0x0c401f0008077f89 */ /* 0x001e2400000e0000 */
[----:B0-----:R-:W-:-:S05]  /*04d0*/  FADD R7, R8, R7 ;  /* 0x0000000708077221 */ /* 0x001fca0000000000 */
[----:B------:R-:W0:Y:S02]  /*04e0*/  SHFL.BFLY PT, R6, R7, 0x1, 0x1f ;  /* 0x0c201f0007067f89 */ /* 0x000e2400000e0000 */
[----:B0-----:R-:W-:-:S05]  /*04f0*/  FADD R6, R7, R6 ;  /* 0x0000000607067221 */ /* 0x001fca0000000000 */
[----:B------:R-:W-:Y:S04]  /*0500*/  @P0 STS [R3.X4], R6 ;  /* 0x0000000603000388 */ /* 0x000fe80000004800 */
[----:B------:R-:W-:Y:S01]  /*0510*/  BAR.SYNC.DEFER_BLOCKING 0x0 ;  /* 0x0000000000007b1d */ /* 0x000fe20000010000 */
[----:B------:R-:W-:-:S04]  /*0520*/  LOP3.LUT P0, RZ, R3, 0x7c, RZ, 0xc0, !PT ;  /* 0x0000007c03ff7812 */ /* 0x000fc8000780c0ff */
[----:B------:R-:W-:Y:S01]  /*0530*/  ISETP.LT.AND P0, PT, R5, 0x100, !P0 ;  /* 0x000001000500780c */ /* 0x000fe20004701270 */
[----:B------:R-:W-:Y:S04]  /*0540*/  LDS R12, [RZ] ;  /* 0x00000000ff0c7984 */ /* 0x000fe80000000800 */
[----:B------:R-:W-:Y:S04]  /*0550*/  LDS R13, [0x10] ;  /* 0x00001000ff0d7984 */ /* 0x000fe80000000800 */
[----:B------:R-:W-:Y:S04]  /*0560*/  LDS R14, [0x20] ;  /* 0x00002000ff0e7984 */ /* 0x000fe80000000800 */
[----:B------:R-:W0:Y:S04]  /*0570*/  LDS R15, [0x30] ;  /* 0x00003000ff0f7984 */ /* 0x000e280000000800 */
[----:B------:R-:W-:Y:S06]  /*0580*/  BAR.SYNC.DEFER_BLOCKING 0x0 ;  /* 0x0000000000007b1d */ /* 0x000fec0000010000 */
[----:B0-----:R0:W-:Y:S04]  /*0590*/  STS.128 [RZ], R12 ;  /* 0x0000000cff007388 */ /* 0x0011e80000000c00 */
[----:B------:R-:W-:Y:S06]  /*05a0*/  BAR.SYNC.DEFER_BLOCKING 0x0 ;  /* 0x0000000000007b1d */ /* 0x000fec0000010000 */
[----:B------:R-:W-:Y:S05]  /*05b0*/  @!P0 EXIT ;  /* 0x000000000000894d */ /* 0x000fea0003800000 */
[----:B0-----:R-:W0:Y:S01]  /*05c0*/  LDS R7, [R4.X4] ;  /* 0x0000000004077984 */ /* 0x001e220000004800 */
[----:B------:R-:W-:-:S05]  /*05d0*/  IMAD.WIDE R2, R5, R0, c[0x0][0x168] ;  /* 0x00005a0005027625 */ /* 0x000fca00078e0200 */
[----:B0-----:R-:W-:Y:S01]  /*05e0*/  STG.E [R2.64], R7 ;  /* 0x0000000702007986 */ /* 0x001fe2000c101904 */
[----:B------:R-:W-:Y:S05]  /*05f0*/  EXIT ;  /* 0x000000000000794d */ /* 0x000fea0003800000 */
.L_x_0:
[----:B------:R-:W-:-:S00]  /*0600*/  BRA `(.L_x_0) ;  /* 0xfffffff000007947 */ /* 0x000fc0000383ffff */
[----:B------:R-:W-:-:S00]  /*0610*/  NOP ;  /* 0x0000000000007918 */ /* 0x000fc00000000000 */
        /* <DEDUP_REMOVED lines=14> */
.L_x_1:


//--------------------- .nv.shared.triton_red_fused_native_layer_norm_native_layer_norm_backward_view_5 --------------------------
	.section	.nv.shared.triton_red_fused_native_layer_norm_native_layer_norm_backward_view_5,"aw",@nobits
	.sectionflags	@""
	.align	16
